//
// Generated by NVIDIA NVVM Compiler
//
// Compiler Build ID: CL-36424714
// Cuda compilation tools, release 13.0, V13.0.88
// Based on NVVM 20.0.0
//

.version 9.0
.target sm_100
.address_size 64

	// .globl	_Z9countOddsPiiS_
.extern .shared .align 16 .b8 count[];

.visible .entry _Z9countOddsPiiS_(
	.param .u64 .ptr .align 1 _Z9countOddsPiiS__param_0,
	.param .u32 _Z9countOddsPiiS__param_1,
	.param .u64 .ptr .align 1 _Z9countOddsPiiS__param_2
)
{
	.reg .pred 	%p<9>;
	.reg .b32 	%r<33>;
	.reg .b64 	%rd<7>;

	ld.param.u64 	%rd1, [_Z9countOddsPiiS__param_0];
	ld.param.u32 	%r10, [_Z9countOddsPiiS__param_1];
	ld.param.u64 	%rd2, [_Z9countOddsPiiS__param_2];
	mov.u32 	%r11, %ctaid.x;
	mov.u32 	%r1, %ntid.x;
	mov.u32 	%r2, %tid.x;
	mad.lo.s32 	%r3, %r11, %r1, %r2;
	shl.b32 	%r12, %r2, 2;
	mov.u32 	%r13, count;
	add.s32 	%r4, %r13, %r12;
	mov.b32 	%r14, 0;
	st.shared.u32 	[%r4], %r14;
	setp.ge.s32 	%p1, %r3, %r10;
	@%p1 bra 	$L__BB0_2;
	cvta.to.global.u64 	%rd3, %rd1;
	mul.wide.s32 	%rd4, %r3, 4;
	add.s64 	%rd5, %rd3, %rd4;
	ld.global.u32 	%r15, [%rd5];
	shr.u32 	%r16, %r15, 31;
	add.s32 	%r17, %r15, %r16;
	and.b32  	%r18, %r17, -2;
	sub.s32 	%r19, %r15, %r18;
	st.shared.u32 	[%r4], %r19;
$L__BB0_2:
	bar.sync 	0;
	or.b32  	%r31, %r2, 1;
	setp.ge.u32 	%p2, %r31, %r1;
	and.b32  	%r20, %r2, 1;
	setp.eq.b32 	%p3, %r20, 1;
	or.pred  	%p4, %p2, %p3;
	@%p4 bra 	$L__BB0_5;
	mov.b32 	%r32, 1;
$L__BB0_4:
	shl.b32 	%r22, %r31, 2;
	add.s32 	%r24, %r13, %r22;
	ld.shared.u32 	%r25, [%r24];
	ld.shared.u32 	%r26, [%r4];
	add.s32 	%r27, %r26, %r25;
	st.shared.u32 	[%r4], %r27;
	shl.b32 	%r32, %r32, 1;
	or.b32  	%r31, %r32, %r2;
	bar.sync 	0;
	setp.lt.u32 	%p5, %r31, %r1;
	and.b32  	%r28, %r32, %r2;
	setp.eq.s32 	%p6, %r28, 0;
	and.pred  	%p7, %p5, %p6;
	@%p7 bra 	$L__BB0_4;
$L__BB0_5:
	setp.ne.s32 	%p8, %r2, 0;
	@%p8 bra 	$L__BB0_7;
	ld.shared.u32 	%r29, [count];
	cvta.to.global.u64 	%rd6, %rd2;
	atom.global.add.u32 	%r30, [%rd6], %r29;
$L__BB0_7:
	ret;

}


// ===== COMPILED SASS (sm_100) =====

	.target	sm_100

	.elftype	@"ET_EXEC"


//--------------------- .note.nv.tkinfo           --------------------------
	.section	.note.nv.tkinfo,"",@"SHT_NOTE"
	.sectionflags	@"SHF_NOTE_NV_TKINFO"
	.tkinfo
        /*0018*/ 	.word	0x00000002
        /*0030*/ 	.string	""
        /*0030*/ 	.string	"ptxas"
        /*0030*/ 	.string	"Cuda compilation tools, release 13.0, V13.0.88"
        /*0030*/ 	.string	"Build cuda_13.0.r13.0/compiler.36424714_0"
        /*0030*/ 	.string	"-arch sm_100 -m 64 "



//--------------------- .note.nv.cuinfo           --------------------------
	.section	.note.nv.cuinfo,"",@"SHT_NOTE"
	.sectionflags	@"SHF_NOTE_NV_CUINFO"
        /*0018*/ 	.short	0x0002
        /*001a*/ 	.short	0x0064
        /*001c*/ 	.short	0x0082
	.zero		2


//--------------------- .nv.info                  --------------------------
	.section	.nv.info,"",@"SHT_CUDA_INFO"
	.align	4


	//----- nvinfo : EIATTR_REGCOUNT
	.align		4
        /*0000*/ 	.byte	0x04, 0x2f
        /*0002*/ 	.short	(.L_1 - .L_0)
	.align		4
.L_0:
        /*0004*/ 	.word	index@(_Z9countOddsPiiS_)
        /*0008*/ 	.word	0x0000000e


	//----- nvinfo : EIATTR_FRAME_SIZE
	.align		4
.L_1:
        /*000c*/ 	.byte	0x04, 0x11
        /*000e*/ 	.short	(.L_3 - .L_2)
	.align		4
.L_2:
        /*0010*/ 	.word	index@(_Z9countOddsPiiS_)
        /*0014*/ 	.word	0x00000000


	//----- nvinfo : EIATTR_MIN_STACK_SIZE
	.align		4
.L_3:
        /*0018*/ 	.byte	0x04, 0x12
        /*001a*/ 	.short	(.L_5 - .L_4)
	.align		4
.L_4:
        /*001c*/ 	.word	index@(_Z9countOddsPiiS_)
        /*0020*/ 	.word	0x00000000
.L_5:


//--------------------- .nv.compat                --------------------------
	.section	.nv.compat,"",@"SHT_CUDA_COMPAT_INFO"
	.align	4
        /*0000*/ 	.byte	0x02, 0x09, 0x00, 0x00, 0x02, 0x02, 0x01, 0x00, 0x02, 0x05, 0x05, 0x00, 0x03, 0x07, 0x01, 0x01
        /*0010*/ 	.byte	0x02, 0x03, 0x00, 0x00, 0x02, 0x06, 0x01, 0x00, 0x04, 0x0b, 0x08, 0x00, 0x09, 0x00, 0x00, 0x00
        /*0020*/ 	.byte	0x00, 0x00, 0x00, 0x00


//--------------------- .nv.info._Z9countOddsPiiS_ --------------------------
	.section	.nv.info._Z9countOddsPiiS_,"",@"SHT_CUDA_INFO"
	.sectionflags	@""
	.align	4


	//----- nvinfo : EIATTR_CUDA_API_VERSION
	.align		4
        /*0000*/ 	.byte	0x04, 0x37
        /*0002*/ 	.short	(.L_7 - .L_6)
.L_6:
        /*0004*/ 	.word	0x00000082


	//----- nvinfo : EIATTR_KPARAM_INFO
	.align		4
.L_7:
        /*0008*/ 	.byte	0x04, 0x17
        /*000a*/ 	.short	(.L_9 - .L_8)
.L_8:
        /*000c*/ 	.word	0x00000000
        /*0010*/ 	.short	0x0002
        /*0012*/ 	.short	0x0010
        /*0014*/ 	.byte	0x00, 0xf5, 0x21, 0x00


	//----- nvinfo : EIATTR_KPARAM_INFO
	.align		4
.L_9:
        /*0018*/ 	.byte	0x04, 0x17
        /*001a*/ 	.short	(.L_11 - .L_10)
.L_10:
        /*001c*/ 	.word	0x00000000
        /*0020*/ 	.short	0x0001
        /*0022*/ 	.short	0x0008
        /*0024*/ 	.byte	0x00, 0xf0, 0x11, 0x00


	//----- nvinfo : EIATTR_KPARAM_INFO
	.align		4
.L_11:
        /*0028*/ 	.byte	0x04, 0x17
        /*002a*/ 	.short	(.L_13 - .L_12)
.L_12:
        /*002c*/ 	.word	0x00000000
        /*0030*/ 	.short	0x0000
        /*0032*/ 	.short	0x0000
        /*0034*/ 	.byte	0x00, 0xf5, 0x21, 0x00


	//----- nvinfo : EIATTR_SPARSE_MMA_MASK
	.align		4
.L_13:
        /*0038*/ 	.byte	0x03, 0x50
        /*003a*/ 	.short	0x0000


	//----- nvinfo : EIATTR_MAXREG_COUNT
	.align		4
        /*003c*/ 	.byte	0x03, 0x1b
        /*003e*/ 	.short	0x00ff


	//----- nvinfo : EIATTR_NUM_BARRIERS
	.align		4
        /*0040*/ 	.byte	0x02, 0x4c
        /*0042*/ 	.byte	0x01
	.zero		1


	//----- nvinfo : EIATTR_MERCURY_ISA_VERSION
	.align		4
        /*0044*/ 	.byte	0x03, 0x5f
        /*0046*/ 	.short	0x0101


	//----- nvinfo : EIATTR_VRC_CTA_INIT_COUNT
	.align		4
        /*0048*/ 	.byte	0x02, 0x4a
	.zero		1
	.zero		1


	//----- nvinfo : EIATTR_EXIT_INSTR_OFFSETS
	.align		4
        /*004c*/ 	.byte	0x04, 0x1c
        /*004e*/ 	.short	(.L_15 - .L_14)


	//   ....[0]....
.L_14:
        /*0050*/ 	.word	0x00000280


	//   ....[1]....
        /*0054*/ 	.word	0x000002c0


	//----- nvinfo : EIATTR_CRS_STACK_SIZE
	.align		4
.L_15:
        /*0058*/ 	.byte	0x04, 0x1e
        /*005a*/ 	.short	(.L_17 - .L_16)
.L_16:
        /*005c*/ 	.word	0x00000000


	//----- nvinfo : EIATTR_CBANK_PARAM_SIZE
	.align		4
.L_17:
        /*0060*/ 	.byte	0x03, 0x19
        /*0062*/ 	.short	0x0018


	//----- nvinfo : EIATTR_PARAM_CBANK
	.align		4
        /*0064*/ 	.byte	0x04, 0x0a
        /*0066*/ 	.short	(.L_19 - .L_18)
	.align		4
.L_18:
        /*0068*/ 	.word	index@(.nv.constant0._Z9countOddsPiiS_)
        /*006c*/ 	.short	0x0380
        /*006e*/ 	.short	0x0018


	//----- nvinfo : EIATTR_SW_WAR
	.align		4
.L_19:
        /*0070*/ 	.byte	0x04, 0x36
        /*0072*/ 	.short	(.L_21 - .L_20)
.L_20:
        /*0074*/ 	.word	0x00000008
.L_21:


//--------------------- .nv.callgraph             --------------------------
	.section	.nv.callgraph,"",@"SHT_CUDA_CALLGRAPH"
	.align	4
	.sectionentsize	8
	.align		4
        /*0000*/ 	.word	0x00000000
	.align		4
        /*0004*/ 	.word	0xffffffff
	.align		4
        /*0008*/ 	.word	0x00000000
	.align		4
        /*000c*/ 	.word	0xfffffffe
	.align		4
        /*0010*/ 	.word	0x00000000
	.align		4
        /*0014*/ 	.word	0xfffffffd
	.align		4
        /*0018*/ 	.word	0x00000000
	.align		4
        /*001c*/ 	.word	0xfffffffc


//--------------------- .text._Z9countOddsPiiS_   --------------------------
	.section	.text._Z9countOddsPiiS_,"ax",@progbits
	.align	128
        .global         _Z9countOddsPiiS_
        .type           _Z9countOddsPiiS_,@function
        .size           _Z9countOddsPiiS_,(.L_x_3 - _Z9countOddsPiiS_)
        .other          _Z9countOddsPiiS_,@"STO_CUDA_ENTRY STV_DEFAULT"
_Z9countOddsPiiS_:
.text._Z9countOddsPiiS_:
[----:B------:R-:W-:Y:S01]  /*0000*/  LDC R1, c[0x0][0x37c] ;  /* 0x0000df00ff017b82 */ /* 0x000fe20000000800 */
[----:B------:R-:W0:Y:S07]  /*0010*/  S2R R9, SR_TID.X ;  /* 0x0000000000097919 */ /* 0x000e2e0000002100 */
[----:B------:R-:W0:Y:S01]  /*0020*/  S2UR UR4, SR_CTAID.X ;  /* 0x00000000000479c3 */ /* 0x000e220000002500 */
[----:B------:R-:W1:Y:S01]  /*0030*/  LDCU UR5, c[0x0][0x388] ;  /* 0x00007100ff0577ac */ /* 0x000e620008000800 */
[----:B------:R-:W2:Y:S06]  /*0040*/  LDCU.64 UR6, c[0x0][0x358] ;  /* 0x00006b00ff0677ac */ /* 0x000eac0008000a00 */
[----:B------:R-:W0:Y:S02]  /*0050*/  LDC R7, c[0x0][0x360] ;  /* 0x0000d800ff077b82 */ /* 0x000e240000000800 */
[----:B0-----:R-:W-:-:S05]  /*0060*/  IMAD R5, R7, UR4, R9 ;  /* 0x0000000407057c24 */ /* 0x001fca000f8e0209 */
[----:B-1----:R-:W-:-:S13]  /*0070*/  ISETP.GE.AND P1, PT, R5, UR5, PT ;  /* 0x0000000505007c0c */ /* 0x002fda000bf26270 */
[----:B------:R-:W0:Y:S02]  /*0080*/  @!P1 LDC.64 R2, c[0x0][0x380] ;  /* 0x0000e000ff029b82 */ /* 0x000e240000000a00 */
[----:B0-----:R-:W-:-:S06]  /*0090*/  @!P1 IMAD.WIDE R2, R5, 0x4, R2 ;  /* 0x0000000405029825 */ /* 0x001fcc00078e0202 */
[----:B--2---:R-:W2:Y:S01]  /*00a0*/  @!P1 LDG.E R2, desc[UR6][R2.64] ;  /* 0x0000000602029981 */ /* 0x004ea2000c1e1900 */
[----:B------:R-:W0:Y:S01]  /*00b0*/  S2UR UR5, SR_CgaCtaId ;  /* 0x00000000000579c3 */ /* 0x000e220000008800 */
[C---:B------:R-:W-:Y:S01]  /*00c0*/  LOP3.LUT R0, R9.reuse, 0x1, RZ, 0xc0, !PT ;  /* 0x0000000109007812 */ /* 0x040fe200078ec0ff */
[----:B------:R-:W-:Y:S01]  /*00d0*/  UMOV UR4, 0x400 ;  /* 0x0000040000047882 */ /* 0x000fe20000000000 */
[----:B------:R-:W-:Y:S01]  /*00e0*/  LOP3.LUT R4, R9, 0x1, RZ, 0xfc, !PT ;  /* 0x0000000109047812 */ /* 0x000fe200078efcff */
[----:B------:R-:W-:Y:S01]  /*00f0*/  IMAD.MOV.U32 R11, RZ, RZ, RZ ;  /* 0x000000ffff0b7224 */ /* 0x000fe200078e00ff */
[----:B------:R-:W-:-:S04]  /*0100*/  ISETP.NE.U32.AND P0, PT, R0, 0x1, PT ;  /* 0x000000010000780c */ /* 0x000fc80003f05070 */
[----:B------:R-:W-:Y:S01]  /*0110*/  ISETP.GE.U32.OR P0, PT, R4, R7, !P0 ;  /* 0x000000070400720c */ /* 0x000fe20004706470 */
[----:B0-----:R-:W-:Y:S01]  /*0120*/  ULEA UR4, UR5, UR4, 0x18 ;  /* 0x0000000405047291 */ /* 0x001fe2000f8ec0ff */
[----:B--2---:R-:W-:-:S04]  /*0130*/  @!P1 LEA.HI R0, R2, R2, RZ, 0x1 ;  /* 0x0000000202009211 */ /* 0x004fc800078f08ff */
[----:B------:R-:W-:Y:S02]  /*0140*/  @!P1 LOP3.LUT R5, R0, 0xfffffffe, RZ, 0xc0, !PT ;  /* 0xfffffffe00059812 */ /* 0x000fe400078ec0ff */
[----:B------:R-:W-:-:S03]  /*0150*/  LEA R0, R9, UR4, 0x2 ;  /* 0x0000000409007c11 */ /* 0x000fc6000f8e10ff */
[----:B------:R-:W-:Y:S01]  /*0160*/  @!P1 IMAD.IADD R11, R2, 0x1, -R5 ;  /* 0x00000001020b9824 */ /* 0x000fe200078e0a05 */
[----:B------:R-:W-:-:S04]  /*0170*/  ISETP.NE.AND P1, PT, R9, RZ, PT ;  /* 0x000000ff0900720c */ /* 0x000fc80003f25270 */
[----:B------:R0:W-:Y:S01]  /*0180*/  STS [R0], R11 ;  /* 0x0000000b00007388 */ /* 0x0001e20000000800 */
[----:B------:R-:W-:Y:S06]  /*0190*/  BAR.SYNC.DEFER_BLOCKING 0x0 ;  /* 0x0000000000007b1d */ /* 0x000fec0000010000 */
[----:B------:R-:W-:Y:S05]  /*01a0*/  @P0 BRA `(.L_x_0) ;  /* 0x0000000000340947 */ /* 0x000fea0003800000 */
[----:B------:R-:W-:-:S07]  /*01b0*/  IMAD.MOV.U32 R2, RZ, RZ, 0x1 ;  /* 0x00000001ff027424 */ /* 0x000fce00078e00ff */
.L_x_1:
[----:B------:R-:W-:Y:S01]  /*01c0*/  LEA R3, R4, UR4, 0x2 ;  /* 0x0000000404037c11 */ /* 0x000fe2000f8e10ff */
[----:B------:R-:W-:Y:S01]  /*01d0*/  IMAD.SHL.U32 R2, R2, 0x2, RZ ;  /* 0x0000000202027824 */ /* 0x000fe200078e00ff */
[----:B------:R-:W-:Y:S01]  /*01e0*/  LDS R4, [R0] ;  /* 0x0000000000047984 */ /* 0x000fe20000000800 */
[----:B------:R-:W-:Y:S05]  /*01f0*/  WARPSYNC.ALL ;  /* 0x0000000000007948 */ /* 0x000fea0003800000 */
[----:B------:R-:W1:Y:S01]  /*0200*/  LDS R3, [R3] ;  /* 0x0000000003037984 */ /* 0x000e620000000800 */
[CC--:B------:R-:W-:Y:S01]  /*0210*/  LOP3.LUT P0, RZ, R2.reuse, R9.reuse, RZ, 0xc0, !PT ;  /* 0x0000000902ff7212 */ /* 0x0c0fe2000780c0ff */
[----:B-1----:R-:W-:Y:S01]  /*0220*/  IMAD.IADD R5, R3, 0x1, R4 ;  /* 0x0000000103057824 */ /* 0x002fe200078e0204 */
[----:B------:R-:W-:-:S04]  /*0230*/  LOP3.LUT R4, R2, R9, RZ, 0xfc, !PT ;  /* 0x0000000902047212 */ /* 0x000fc800078efcff */
[----:B------:R-:W-:Y:S01]  /*0240*/  ISETP.LT.U32.AND P2, PT, R4, R7, PT ;  /* 0x000000070400720c */ /* 0x000fe20003f41070 */
[----:B------:R1:W-:Y:S01]  /*0250*/  STS [R0], R5 ;  /* 0x0000000500007388 */ /* 0x0003e20000000800 */
[----:B------:R-:W-:Y:S11]  /*0260*/  BAR.SYNC.DEFER_BLOCKING 0x0 ;  /* 0x0000000000007b1d */ /* 0x000ff60000010000 */
[----:B-1----:R-:W-:Y:S05]  /*0270*/  @!P0 BRA P2, `(.L_x_1) ;  /* 0xfffffffc00d08947 */ /* 0x002fea000103ffff */
.L_x_0:
[----:B------:R-:W-:Y:S05]  /*0280*/  @P1 EXIT ;  /* 0x000000000000194d */ /* 0x000fea0003800000 */
[----:B------:R-:W1:Y:S01]  /*0290*/  LDS R5, [UR4] ;  /* 0x00000004ff057984 */ /* 0x000e620008000800 */
[----:B------:R-:W1:Y:S03]  /*02a0*/  LDC.64 R2, c[0x0][0x390] ;  /* 0x0000e400ff027b82 */ /* 0x000e660000000a00 */
[----:B-1----:R-:W-:Y:S01]  /*02b0*/  REDG.E.ADD.STRONG.GPU desc[UR6][R2.64], R5 ;  /* 0x000000050200798e */ /* 0x002fe2000c12e106 */
[----:B------:R-:W-:Y:S05]  /*02c0*/  EXIT ;  /* 0x000000000000794d */ /* 0x000fea0003800000 */
.L_x_2:
[----:B------:R-:W-:-:S00]  /*02d0*/  BRA `(.L_x_2) ;  /* 0xfffffffc00fc7947 */ /* 0x000fc0000383ffff */
[----:B------:R-:W-:-:S00]  /*02e0*/  NOP ;  /* 0x0000000000007918 */ /* 0x000fc00000000000 */
        /* <DEDUP_REMOVED lines=9> */
.L_x_3:


//--------------------- .nv.shared._Z9countOddsPiiS_ --------------------------
	.section	.nv.shared._Z9countOddsPiiS_,"aw",@nobits
	.sectionflags	@""
	.align	16
	.zero		1024


//--------------------- .nv.shared.reserved.0     --------------------------
	.section	.nv.shared.reserved.0,"aw",@nobits
	.weak		__nv_reservedSMEM_offset_0_alias
	.size		__nv_reservedSMEM_offset_0_alias, 0, 64
	.other		__nv_reservedSMEM_offset_0_alias,@"STO_CUDA_RESERVED_SHARED STV_DEFAULT"
__nv_reservedSMEM_offset_0_alias:
	.zero		0
	.zero		64


//--------------------- .nv.constant0._Z9countOddsPiiS_ --------------------------
	.section	.nv.constant0._Z9countOddsPiiS_,"a",@progbits
	.sectionflags	@""
	.align	4
.nv.constant0._Z9countOddsPiiS_:
	.zero		920


//--------------------- SYMBOLS --------------------------

	.type		.nv.reservedSmem.offset0,@object
	.size		.nv.reservedSmem.offset0,0x4
	.type		.nv.reservedSmem.cap,@object
	.size		.nv.reservedSmem.cap,0x4
